//
// Generated by NVIDIA NVVM Compiler
//
// Compiler Build ID: CL-36424714
// Cuda compilation tools, release 13.0, V13.0.88
// Based on NVVM 20.0.0
//

.version 9.0
.target sm_100
.address_size 64

	// .globl	_Z10cuda_sgemmPfS_S_iii

.visible .entry _Z10cuda_sgemmPfS_S_iii(
	.param .u64 .ptr .align 1 _Z10cuda_sgemmPfS_S_iii_param_0,
	.param .u64 .ptr .align 1 _Z10cuda_sgemmPfS_S_iii_param_1,
	.param .u64 .ptr .align 1 _Z10cuda_sgemmPfS_S_iii_param_2,
	.param .u32 _Z10cuda_sgemmPfS_S_iii_param_3,
	.param .u32 _Z10cuda_sgemmPfS_S_iii_param_4,
	.param .u32 _Z10cuda_sgemmPfS_S_iii_param_5
)
{
	.reg .pred 	%p<10>;
	.reg .b32 	%r<93>;
	.reg .b32 	%f<68>;
	.reg .b64 	%rd<133>;

	ld.param.u64 	%rd6, [_Z10cuda_sgemmPfS_S_iii_param_0];
	ld.param.u64 	%rd7, [_Z10cuda_sgemmPfS_S_iii_param_1];
	ld.param.u32 	%r44, [_Z10cuda_sgemmPfS_S_iii_param_4];
	ld.param.u32 	%r45, [_Z10cuda_sgemmPfS_S_iii_param_5];
	cvta.to.global.u64 	%rd1, %rd7;
	cvta.to.global.u64 	%rd2, %rd6;
	mov.u32 	%r1, %tid.x;
	mov.u32 	%r46, %ntid.x;
	mov.u32 	%r47, %ctaid.x;
	mul.lo.s32 	%r2, %r46, %r47;
	mov.u32 	%r3, %tid.y;
	mov.u32 	%r48, %ntid.y;
	mov.u32 	%r49, %ctaid.y;
	mul.lo.s32 	%r4, %r48, %r49;
	mul.lo.s32 	%r50, %r45, %r4;
	cvt.u64.u32 	%rd3, %r50;
	setp.lt.s32 	%p1, %r45, 1;
	mov.f32 	%f67, 0f00000000;
	@%p1 bra 	$L__BB0_12;
	mul.lo.s32 	%r5, %r45, %r3;
	and.b32  	%r6, %r45, 7;
	setp.lt.u32 	%p2, %r45, 8;
	mov.f32 	%f67, 0f00000000;
	mov.b32 	%r91, 0;
	@%p2 bra 	$L__BB0_4;
	and.b32  	%r52, %r45, 2147483640;
	neg.s32 	%r89, %r52;
	add.s32 	%r88, %r1, %r44;
	shl.b32 	%r9, %r44, 3;
	shl.b32 	%r53, %r44, 1;
	add.s32 	%r87, %r1, %r53;
	mad.lo.s32 	%r86, %r44, 3, %r1;
	shl.b32 	%r54, %r44, 2;
	add.s32 	%r85, %r1, %r54;
	mad.lo.s32 	%r84, %r44, 5, %r1;
	mad.lo.s32 	%r83, %r44, 6, %r1;
	mad.lo.s32 	%r82, %r44, 7, %r1;
	add.s32 	%r80, %r5, 3;
	mov.f32 	%f67, 0f00000000;
	cvt.u64.u32 	%rd13, %r2;
	mov.u32 	%r81, %r1;
$L__BB0_3:
	.pragma "nounroll";
	and.b32  	%r91, %r45, 2147483640;
	add.s32 	%r55, %r80, -3;
	cvt.u64.u32 	%rd8, %r55;
	add.s64 	%rd9, %rd8, %rd3;
	shl.b64 	%rd10, %rd9, 2;
	add.s64 	%rd11, %rd2, %rd10;
	ld.global.f32 	%f17, [%rd11];
	cvt.u64.u32 	%rd12, %r81;
	add.s64 	%rd14, %rd12, %rd13;
	shl.b64 	%rd15, %rd14, 2;
	add.s64 	%rd16, %rd1, %rd15;
	ld.global.f32 	%f18, [%rd16];
	fma.rn.f32 	%f19, %f17, %f18, %f67;
	add.s32 	%r56, %r80, -2;
	cvt.u64.u32 	%rd17, %r56;
	add.s64 	%rd18, %rd17, %rd3;
	shl.b64 	%rd19, %rd18, 2;
	add.s64 	%rd20, %rd2, %rd19;
	ld.global.f32 	%f20, [%rd20];
	cvt.u64.u32 	%rd21, %r88;
	add.s64 	%rd22, %rd21, %rd13;
	shl.b64 	%rd23, %rd22, 2;
	add.s64 	%rd24, %rd1, %rd23;
	ld.global.f32 	%f21, [%rd24];
	fma.rn.f32 	%f22, %f20, %f21, %f19;
	add.s32 	%r57, %r80, -1;
	cvt.u64.u32 	%rd25, %r57;
	add.s64 	%rd26, %rd25, %rd3;
	shl.b64 	%rd27, %rd26, 2;
	add.s64 	%rd28, %rd2, %rd27;
	ld.global.f32 	%f23, [%rd28];
	cvt.u64.u32 	%rd29, %r87;
	add.s64 	%rd30, %rd29, %rd13;
	shl.b64 	%rd31, %rd30, 2;
	add.s64 	%rd32, %rd1, %rd31;
	ld.global.f32 	%f24, [%rd32];
	fma.rn.f32 	%f25, %f23, %f24, %f22;
	add.s32 	%r58, %r80, 4;
	cvt.u64.u32 	%rd33, %r80;
	add.s64 	%rd34, %rd33, %rd3;
	shl.b64 	%rd35, %rd34, 2;
	add.s64 	%rd36, %rd2, %rd35;
	ld.global.f32 	%f26, [%rd36];
	cvt.u64.u32 	%rd37, %r86;
	add.s64 	%rd38, %rd37, %rd13;
	shl.b64 	%rd39, %rd38, 2;
	add.s64 	%rd40, %rd1, %rd39;
	ld.global.f32 	%f27, [%rd40];
	fma.rn.f32 	%f28, %f26, %f27, %f25;
	add.s32 	%r59, %r80, 1;
	cvt.u64.u32 	%rd41, %r59;
	add.s64 	%rd42, %rd41, %rd3;
	shl.b64 	%rd43, %rd42, 2;
	add.s64 	%rd44, %rd2, %rd43;
	ld.global.f32 	%f29, [%rd44];
	cvt.u64.u32 	%rd45, %r85;
	add.s64 	%rd46, %rd45, %rd13;
	shl.b64 	%rd47, %rd46, 2;
	add.s64 	%rd48, %rd1, %rd47;
	ld.global.f32 	%f30, [%rd48];
	fma.rn.f32 	%f31, %f29, %f30, %f28;
	add.s32 	%r60, %r80, 2;
	cvt.u64.u32 	%rd49, %r60;
	add.s64 	%rd50, %rd49, %rd3;
	shl.b64 	%rd51, %rd50, 2;
	add.s64 	%rd52, %rd2, %rd51;
	ld.global.f32 	%f32, [%rd52];
	cvt.u64.u32 	%rd53, %r84;
	add.s64 	%rd54, %rd53, %rd13;
	shl.b64 	%rd55, %rd54, 2;
	add.s64 	%rd56, %rd1, %rd55;
	ld.global.f32 	%f33, [%rd56];
	fma.rn.f32 	%f34, %f32, %f33, %f31;
	add.s32 	%r61, %r80, 3;
	cvt.u64.u32 	%rd57, %r61;
	add.s64 	%rd58, %rd57, %rd3;
	shl.b64 	%rd59, %rd58, 2;
	add.s64 	%rd60, %rd2, %rd59;
	ld.global.f32 	%f35, [%rd60];
	cvt.u64.u32 	%rd61, %r83;
	add.s64 	%rd62, %rd61, %rd13;
	shl.b64 	%rd63, %rd62, 2;
	add.s64 	%rd64, %rd1, %rd63;
	ld.global.f32 	%f36, [%rd64];
	fma.rn.f32 	%f37, %f35, %f36, %f34;
	cvt.u64.u32 	%rd65, %r58;
	add.s64 	%rd66, %rd65, %rd3;
	shl.b64 	%rd67, %rd66, 2;
	add.s64 	%rd68, %rd2, %rd67;
	ld.global.f32 	%f38, [%rd68];
	cvt.u64.u32 	%rd69, %r82;
	add.s64 	%rd70, %rd69, %rd13;
	shl.b64 	%rd71, %rd70, 2;
	add.s64 	%rd72, %rd1, %rd71;
	ld.global.f32 	%f39, [%rd72];
	fma.rn.f32 	%f67, %f38, %f39, %f37;
	add.s32 	%r89, %r89, 8;
	add.s32 	%r88, %r88, %r9;
	add.s32 	%r87, %r87, %r9;
	add.s32 	%r86, %r86, %r9;
	add.s32 	%r85, %r85, %r9;
	add.s32 	%r84, %r84, %r9;
	add.s32 	%r83, %r83, %r9;
	add.s32 	%r82, %r82, %r9;
	add.s32 	%r81, %r81, %r9;
	add.s32 	%r80, %r80, 8;
	setp.ne.s32 	%p3, %r89, 0;
	@%p3 bra 	$L__BB0_3;
$L__BB0_4:
	setp.eq.s32 	%p4, %r6, 0;
	@%p4 bra 	$L__BB0_12;
	cvt.u64.u32 	%rd4, %r2;
	and.b32  	%r39, %r45, 3;
	setp.lt.u32 	%p5, %r6, 4;
	@%p5 bra 	$L__BB0_7;
	add.s32 	%r62, %r91, %r5;
	cvt.u64.u32 	%rd73, %r62;
	add.s64 	%rd74, %rd73, %rd3;
	shl.b64 	%rd75, %rd74, 2;
	add.s64 	%rd76, %rd2, %rd75;
	ld.global.f32 	%f41, [%rd76];
	mad.lo.s32 	%r63, %r91, %r44, %r1;
	cvt.u64.u32 	%rd77, %r63;
	add.s64 	%rd78, %rd77, %rd4;
	shl.b64 	%rd79, %rd78, 2;
	add.s64 	%rd80, %rd1, %rd79;
	ld.global.f32 	%f42, [%rd80];
	fma.rn.f32 	%f43, %f41, %f42, %f67;
	add.s32 	%r64, %r62, 1;
	cvt.u64.u32 	%rd81, %r64;
	add.s64 	%rd82, %rd81, %rd3;
	shl.b64 	%rd83, %rd82, 2;
	add.s64 	%rd84, %rd2, %rd83;
	ld.global.f32 	%f44, [%rd84];
	add.s32 	%r65, %r63, %r44;
	cvt.u64.u32 	%rd85, %r65;
	add.s64 	%rd86, %rd85, %rd4;
	shl.b64 	%rd87, %rd86, 2;
	add.s64 	%rd88, %rd1, %rd87;
	ld.global.f32 	%f45, [%rd88];
	fma.rn.f32 	%f46, %f44, %f45, %f43;
	add.s32 	%r66, %r62, 2;
	cvt.u64.u32 	%rd89, %r66;
	add.s64 	%rd90, %rd89, %rd3;
	shl.b64 	%rd91, %rd90, 2;
	add.s64 	%rd92, %rd2, %rd91;
	ld.global.f32 	%f47, [%rd92];
	add.s32 	%r67, %r65, %r44;
	cvt.u64.u32 	%rd93, %r67;
	add.s64 	%rd94, %rd93, %rd4;
	shl.b64 	%rd95, %rd94, 2;
	add.s64 	%rd96, %rd1, %rd95;
	ld.global.f32 	%f48, [%rd96];
	fma.rn.f32 	%f49, %f47, %f48, %f46;
	add.s32 	%r68, %r62, 3;
	cvt.u64.u32 	%rd97, %r68;
	add.s64 	%rd98, %rd97, %rd3;
	shl.b64 	%rd99, %rd98, 2;
	add.s64 	%rd100, %rd2, %rd99;
	ld.global.f32 	%f50, [%rd100];
	add.s32 	%r69, %r67, %r44;
	cvt.u64.u32 	%rd101, %r69;
	add.s64 	%rd102, %rd101, %rd4;
	shl.b64 	%rd103, %rd102, 2;
	add.s64 	%rd104, %rd1, %rd103;
	ld.global.f32 	%f51, [%rd104];
	fma.rn.f32 	%f67, %f50, %f51, %f49;
	add.s32 	%r91, %r91, 4;
$L__BB0_7:
	setp.eq.s32 	%p6, %r39, 0;
	@%p6 bra 	$L__BB0_12;
	setp.eq.s32 	%p7, %r39, 1;
	@%p7 bra 	$L__BB0_10;
	add.s32 	%r70, %r91, %r5;
	cvt.u64.u32 	%rd105, %r70;
	add.s64 	%rd106, %rd105, %rd3;
	shl.b64 	%rd107, %rd106, 2;
	add.s64 	%rd108, %rd2, %rd107;
	ld.global.f32 	%f53, [%rd108];
	mad.lo.s32 	%r71, %r91, %r44, %r1;
	cvt.u64.u32 	%rd109, %r71;
	add.s64 	%rd110, %rd109, %rd4;
	shl.b64 	%rd111, %rd110, 2;
	add.s64 	%rd112, %rd1, %rd111;
	ld.global.f32 	%f54, [%rd112];
	fma.rn.f32 	%f55, %f53, %f54, %f67;
	add.s32 	%r72, %r70, 1;
	cvt.u64.u32 	%rd113, %r72;
	add.s64 	%rd114, %rd113, %rd3;
	shl.b64 	%rd115, %rd114, 2;
	add.s64 	%rd116, %rd2, %rd115;
	ld.global.f32 	%f56, [%rd116];
	add.s32 	%r73, %r71, %r44;
	cvt.u64.u32 	%rd117, %r73;
	add.s64 	%rd118, %rd117, %rd4;
	shl.b64 	%rd119, %rd118, 2;
	add.s64 	%rd120, %rd1, %rd119;
	ld.global.f32 	%f57, [%rd120];
	fma.rn.f32 	%f67, %f56, %f57, %f55;
	add.s32 	%r91, %r91, 2;
$L__BB0_10:
	and.b32  	%r74, %r45, 1;
	setp.eq.b32 	%p8, %r74, 1;
	not.pred 	%p9, %p8;
	@%p9 bra 	$L__BB0_12;
	add.s32 	%r75, %r91, %r5;
	cvt.u64.u32 	%rd121, %r75;
	add.s64 	%rd122, %rd121, %rd3;
	shl.b64 	%rd123, %rd122, 2;
	add.s64 	%rd124, %rd2, %rd123;
	ld.global.f32 	%f58, [%rd124];
	mad.lo.s32 	%r76, %r91, %r44, %r1;
	cvt.u64.u32 	%rd125, %r76;
	add.s64 	%rd126, %rd125, %rd4;
	shl.b64 	%rd127, %rd126, 2;
	add.s64 	%rd128, %rd1, %rd127;
	ld.global.f32 	%f59, [%rd128];
	fma.rn.f32 	%f67, %f58, %f59, %f67;
$L__BB0_12:
	ld.param.u64 	%rd132, [_Z10cuda_sgemmPfS_S_iii_param_2];
	cvta.to.global.u64 	%rd129, %rd132;
	add.s32 	%r77, %r4, %r3;
	add.s32 	%r78, %r2, %r1;
	mad.lo.s32 	%r79, %r44, %r77, %r78;
	mul.wide.s32 	%rd130, %r79, 4;
	add.s64 	%rd131, %rd129, %rd130;
	st.global.f32 	[%rd131], %f67;
	ret;

}


// ===== COMPILED SASS (sm_100) =====

	.target	sm_100

	.elftype	@"ET_EXEC"


//--------------------- .note.nv.tkinfo           --------------------------
	.section	.note.nv.tkinfo,"",@"SHT_NOTE"
	.sectionflags	@"SHF_NOTE_NV_TKINFO"
	.tkinfo
        /*0018*/ 	.word	0x00000002
        /*0030*/ 	.string	""
        /*0030*/ 	.string	"ptxas"
        /*0030*/ 	.string	"Cuda compilation tools, release 13.0, V13.0.88"
        /*0030*/ 	.string	"Build cuda_13.0.r13.0/compiler.36424714_0"
        /*0030*/ 	.string	"-arch sm_100 -m 64 "



//--------------------- .note.nv.cuinfo           --------------------------
	.section	.note.nv.cuinfo,"",@"SHT_NOTE"
	.sectionflags	@"SHF_NOTE_NV_CUINFO"
        /*0018*/ 	.short	0x0002
        /*001a*/ 	.short	0x0064
        /*001c*/ 	.short	0x0082
	.zero		2


//--------------------- .nv.info                  --------------------------
	.section	.nv.info,"",@"SHT_CUDA_INFO"
	.align	4


	//----- nvinfo : EIATTR_REGCOUNT
	.align		4
        /*0000*/ 	.byte	0x04, 0x2f
        /*0002*/ 	.short	(.L_1 - .L_0)
	.align		4
.L_0:
        /*0004*/ 	.word	index@(_Z10cuda_sgemmPfS_S_iii)
        /*0008*/ 	.word	0x00000020


	//----- nvinfo : EIATTR_FRAME_SIZE
	.align		4
.L_1:
        /*000c*/ 	.byte	0x04, 0x11
        /*000e*/ 	.short	(.L_3 - .L_2)
	.align		4
.L_2:
        /*0010*/ 	.word	index@(_Z10cuda_sgemmPfS_S_iii)
        /*0014*/ 	.word	0x00000000


	//----- nvinfo : EIATTR_MIN_STACK_SIZE
	.align		4
.L_3:
        /*0018*/ 	.byte	0x04, 0x12
        /*001a*/ 	.short	(.L_5 - .L_4)
	.align		4
.L_4:
        /*001c*/ 	.word	index@(_Z10cuda_sgemmPfS_S_iii)
        /*0020*/ 	.word	0x00000000
.L_5:


//--------------------- .nv.compat                --------------------------
	.section	.nv.compat,"",@"SHT_CUDA_COMPAT_INFO"
	.align	4
        /*0000*/ 	.byte	0x02, 0x09, 0x00, 0x00, 0x02, 0x02, 0x01, 0x00, 0x02, 0x05, 0x05, 0x00, 0x03, 0x07, 0x01, 0x01
        /*0010*/ 	.byte	0x02, 0x03, 0x00, 0x00, 0x02, 0x06, 0x01, 0x00, 0x04, 0x0b, 0x08, 0x00, 0x09, 0x00, 0x00, 0x00
        /*0020*/ 	.byte	0x00, 0x00, 0x00, 0x00


//--------------------- .nv.info._Z10cuda_sgemmPfS_S_iii --------------------------
	.section	.nv.info._Z10cuda_sgemmPfS_S_iii,"",@"SHT_CUDA_INFO"
	.sectionflags	@""
	.align	4


	//----- nvinfo : EIATTR_CUDA_API_VERSION
	.align		4
        /*0000*/ 	.byte	0x04, 0x37
        /*0002*/ 	.short	(.L_7 - .L_6)
.L_6:
        /*0004*/ 	.word	0x00000082


	//----- nvinfo : EIATTR_KPARAM_INFO
	.align		4
.L_7:
        /*0008*/ 	.byte	0x04, 0x17
        /*000a*/ 	.short	(.L_9 - .L_8)
.L_8:
        /*000c*/ 	.word	0x00000000
        /*0010*/ 	.short	0x0005
        /*0012*/ 	.short	0x0020
        /*0014*/ 	.byte	0x00, 0xf0, 0x11, 0x00


	//----- nvinfo : EIATTR_KPARAM_INFO
	.align		4
.L_9:
        /*0018*/ 	.byte	0x04, 0x17
        /*001a*/ 	.short	(.L_11 - .L_10)
.L_10:
        /*001c*/ 	.word	0x00000000
        /*0020*/ 	.short	0x0004
        /*0022*/ 	.short	0x001c
        /*0024*/ 	.byte	0x00, 0xf0, 0x11, 0x00


	//----- nvinfo : EIATTR_KPARAM_INFO
	.align		4
.L_11:
        /*0028*/ 	.byte	0x04, 0x17
        /*002a*/ 	.short	(.L_13 - .L_12)
.L_12:
        /*002c*/ 	.word	0x00000000
        /*0030*/ 	.short	0x0003
        /*0032*/ 	.short	0x0018
        /*0034*/ 	.byte	0x00, 0xf0, 0x11, 0x00


	//----- nvinfo : EIATTR_KPARAM_INFO
	.align		4
.L_13:
        /*0038*/ 	.byte	0x04, 0x17
        /*003a*/ 	.short	(.L_15 - .L_14)
.L_14:
        /*003c*/ 	.word	0x00000000
        /*0040*/ 	.short	0x0002
        /*0042*/ 	.short	0x0010
        /*0044*/ 	.byte	0x00, 0xf5, 0x21, 0x00


	//----- nvinfo : EIATTR_KPARAM_INFO
	.align		4
.L_15:
        /*0048*/ 	.byte	0x04, 0x17
        /*004a*/ 	.short	(.L_17 - .L_16)
.L_16:
        /*004c*/ 	.word	0x00000000
        /*0050*/ 	.short	0x0001
        /*0052*/ 	.short	0x0008
        /*0054*/ 	.byte	0x00, 0xf5, 0x21, 0x00


	//----- nvinfo : EIATTR_KPARAM_INFO
	.align		4
.L_17:
        /*0058*/ 	.byte	0x04, 0x17
        /*005a*/ 	.short	(.L_19 - .L_18)
.L_18:
        /*005c*/ 	.word	0x00000000
        /*0060*/ 	.short	0x0000
        /*0062*/ 	.short	0x0000
        /*0064*/ 	.byte	0x00, 0xf5, 0x21, 0x00


	//----- nvinfo : EIATTR_SPARSE_MMA_MASK
	.align		4
.L_19:
        /*0068*/ 	.byte	0x03, 0x50
        /*006a*/ 	.short	0x0000


	//----- nvinfo : EIATTR_MAXREG_COUNT
	.align		4
        /*006c*/ 	.byte	0x03, 0x1b
        /*006e*/ 	.short	0x00ff


	//----- nvinfo : EIATTR_MERCURY_ISA_VERSION
	.align		4
        /*0070*/ 	.byte	0x03, 0x5f
        /*0072*/ 	.short	0x0101


	//----- nvinfo : EIATTR_VRC_CTA_INIT_COUNT
	.align		4
        /*0074*/ 	.byte	0x02, 0x4a
	.zero		1
	.zero		1


	//----- nvinfo : EIATTR_EXIT_INSTR_OFFSETS
	.align		4
        /*0078*/ 	.byte	0x04, 0x1c
        /*007a*/ 	.short	(.L_21 - .L_20)


	//   ....[0]....
.L_20:
        /*007c*/ 	.word	0x00001040


	//----- nvinfo : EIATTR_CBANK_PARAM_SIZE
	.align		4
.L_21:
        /*0080*/ 	.byte	0x03, 0x19
        /*0082*/ 	.short	0x0024


	//----- nvinfo : EIATTR_PARAM_CBANK
	.align		4
        /*0084*/ 	.byte	0x04, 0x0a
        /*0086*/ 	.short	(.L_23 - .L_22)
	.align		4
.L_22:
        /*0088*/ 	.word	index@(.nv.constant0._Z10cuda_sgemmPfS_S_iii)
        /*008c*/ 	.short	0x0380
        /*008e*/ 	.short	0x0024


	//----- nvinfo : EIATTR_SW_WAR
	.align		4
.L_23:
        /*0090*/ 	.byte	0x04, 0x36
        /*0092*/ 	.short	(.L_25 - .L_24)
.L_24:
        /*0094*/ 	.word	0x00000008
.L_25:


//--------------------- .nv.callgraph             --------------------------
	.section	.nv.callgraph,"",@"SHT_CUDA_CALLGRAPH"
	.align	4
	.sectionentsize	8
	.align		4
        /*0000*/ 	.word	0x00000000
	.align		4
        /*0004*/ 	.word	0xffffffff
	.align		4
        /*0008*/ 	.word	0x00000000
	.align		4
        /*000c*/ 	.word	0xfffffffe
	.align		4
        /*0010*/ 	.word	0x00000000
	.align		4
        /*0014*/ 	.word	0xfffffffd
	.align		4
        /*0018*/ 	.word	0x00000000
	.align		4
        /*001c*/ 	.word	0xfffffffc


//--------------------- .text._Z10cuda_sgemmPfS_S_iii --------------------------
	.section	.text._Z10cuda_sgemmPfS_S_iii,"ax",@progbits
	.align	128
        .global         _Z10cuda_sgemmPfS_S_iii
        .type           _Z10cuda_sgemmPfS_S_iii,@function
        .size           _Z10cuda_sgemmPfS_S_iii,(.L_x_6 - _Z10cuda_sgemmPfS_S_iii)
        .other          _Z10cuda_sgemmPfS_S_iii,@"STO_CUDA_ENTRY STV_DEFAULT"
_Z10cuda_sgemmPfS_S_iii:
.text._Z10cuda_sgemmPfS_S_iii:
[----:B------:R-:W-:Y:S08]  /*0000*/  LDC R1, c[0x0][0x37c] ;  /* 0x0000df00ff017b82 */ /* 0x000ff00000000800 */
[----:B------:R-:W0:Y:S01]  /*0010*/  LDC R0, c[0x0][0x3a0] ;  /* 0x0000e800ff007b82 */ /* 0x000e220000000800 */
[----:B------:R-:W1:Y:S01]  /*0020*/  LDCU UR4, c[0x0][0x360] ;  /* 0x00006c00ff0477ac */ /* 0x000e620008000800 */
[----:B------:R-:W2:Y:S01]  /*0030*/  S2R R2, SR_TID.X ;  /* 0x0000000000027919 */ /* 0x000ea20000002100 */
[----:B------:R-:W-:Y:S01]  /*0040*/  IMAD.MOV.U32 R27, RZ, RZ, RZ ;  /* 0x000000ffff1b7224 */ /* 0x000fe200078e00ff */
[----:B------:R-:W3:Y:S01]  /*0050*/  LDCU UR6, c[0x0][0x364] ;  /* 0x00006c80ff0677ac */ /* 0x000ee20008000800 */
[----:B------:R-:W4:Y:S03]  /*0060*/  S2R R3, SR_TID.Y ;  /* 0x0000000000037919 */ /* 0x000f260000002200 */
[----:B------:R-:W1:Y:S01]  /*0070*/  S2UR UR5, SR_CTAID.X ;  /* 0x00000000000579c3 */ /* 0x000e620000002500 */
[----:B------:R-:W0:Y:S07]  /*0080*/  LDCU.64 UR8, c[0x0][0x358] ;  /* 0x00006b00ff0877ac */ /* 0x000e2e0008000a00 */
[----:B------:R-:W3:Y:S01]  /*0090*/  S2UR UR7, SR_CTAID.Y ;  /* 0x00000000000779c3 */ /* 0x000ee20000002600 */
[----:B0-----:R-:W-:Y:S01]  /*00a0*/  ISETP.GE.AND P0, PT, R0, 0x1, PT ;  /* 0x000000010000780c */ /* 0x001fe20003f06270 */
[----:B-1----:R-:W-:-:S02]  /*00b0*/  UIMAD UR4, UR4, UR5, URZ ;  /* 0x00000005040472a4 */ /* 0x002fc4000f8e02ff */
[----:B---3--:R-:W-:-:S10]  /*00c0*/  UIMAD UR5, UR6, UR7, URZ ;  /* 0x00000007060572a4 */ /* 0x008fd4000f8e02ff */
[----:B--2-4-:R-:W-:Y:S05]  /*00d0*/  @!P0 BRA `(.L_x_0) ;  /* 0x0000000c00bc8947 */ /* 0x014fea0003800000 */
[C---:B------:R-:W-:Y:S01]  /*00e0*/  ISETP.GE.U32.AND P0, PT, R0.reuse, 0x8, PT ;  /* 0x000000080000780c */ /* 0x040fe20003f06070 */
[----:B------:R-:W-:Y:S02]  /*00f0*/  IMAD R5, R0, UR5, RZ ;  /* 0x0000000500057c24 */ /* 0x000fe4000f8e02ff */
[----:B------:R-:W-:Y:S02]  /*0100*/  IMAD.MOV.U32 R27, RZ, RZ, RZ ;  /* 0x000000ffff1b7224 */ /* 0x000fe400078e00ff */
[----:B------:R-:W-:-:S08]  /*0110*/  IMAD.MOV.U32 R17, RZ, RZ, RZ ;  /* 0x000000ffff117224 */ /* 0x000fd000078e00ff */
[----:B------:R-:W-:Y:S05]  /*0120*/  @!P0 BRA `(.L_x_1) ;  /* 0x0000000400e88947 */ /* 0x000fea0003800000 */
[----:B------:R-:W0:Y:S01]  /*0130*/  LDC R7, c[0x0][0x39c] ;  /* 0x0000e700ff077b82 */ /* 0x000e220000000800 */
[----:B------:R-:W-:Y:S01]  /*0140*/  LOP3.LUT R6, R0, 0x7ffffff8, RZ, 0xc0, !PT ;  /* 0x7ffffff800067812 */ /* 0x000fe200078ec0ff */
[----:B------:R-:W-:Y:S01]  /*0150*/  IMAD R10, R3, R0, 0x3 ;  /* 0x00000003030a7424 */ /* 0x000fe200078e0200 */
[----:B------:R-:W1:Y:S01]  /*0160*/  LDCU.128 UR12, c[0x0][0x380] ;  /* 0x00007000ff0c77ac */ /* 0x000e620008000c00 */
[----:B------:R-:W-:Y:S02]  /*0170*/  IMAD.MOV.U32 R27, RZ, RZ, RZ ;  /* 0x000000ffff1b7224 */ /* 0x000fe400078e00ff */
[----:B------:R-:W-:Y:S02]  /*0180*/  IMAD.MOV.U32 R8, RZ, RZ, R2 ;  /* 0x000000ffff087224 */ /* 0x000fe400078e0002 */
[----:B------:R-:W-:Y:S02]  /*0190*/  IMAD.MOV R9, RZ, RZ, -R6 ;  /* 0x000000ffff097224 */ /* 0x000fe400078e0a06 */
[----:B0-----:R-:W-:-:S02]  /*01a0*/  IMAD.IADD R12, R2, 0x1, R7 ;  /* 0x00000001020c7824 */ /* 0x001fc400078e0207 */
[C-C-:B------:R-:W-:Y:S02]  /*01b0*/  IMAD R4, R7.reuse, 0x2, R2.reuse ;  /* 0x0000000207047824 */ /* 0x140fe400078e0202 */
[C-C-:B------:R-:W-:Y:S02]  /*01c0*/  IMAD R14, R7.reuse, 0x3, R2.reuse ;  /* 0x00000003070e7824 */ /* 0x140fe400078e0202 */
[C-C-:B------:R-:W-:Y:S02]  /*01d0*/  IMAD R24, R7.reuse, 0x4, R2.reuse ;  /* 0x0000000407187824 */ /* 0x140fe400078e0202 */
[C-C-:B------:R-:W-:Y:S02]  /*01e0*/  IMAD R26, R7.reuse, 0x5, R2.reuse ;  /* 0x00000005071a7824 */ /* 0x140fe400078e0202 */
[C-C-:B------:R-:W-:Y:S02]  /*01f0*/  IMAD R28, R7.reuse, 0x6, R2.reuse ;  /* 0x00000006071c7824 */ /* 0x140fe400078e0202 */
[----:B-1----:R-:W-:-:S07]  /*0200*/  IMAD R11, R7, 0x7, R2 ;  /* 0x00000007070b7824 */ /* 0x002fce00078e0202 */
.L_x_2:
[----:B------:R-:W-:Y:S01]  /*0210*/  VIADD R16, R10, 0xfffffffd ;  /* 0xfffffffd0a107836 */ /* 0x000fe20000000000 */
[----:B------:R-:W-:-:S04]  /*0220*/  IADD3 R13, P1, PT, R8, UR4, RZ ;  /* 0x00000004080d7c10 */ /* 0x000fc8000ff3e0ff */
[----:B------:R-:W-:Y:S01]  /*0230*/  IADD3 R15, P0, PT, R5, R16, RZ ;  /* 0x00000010050f7210 */ /* 0x000fe20007f1e0ff */
[----:B------:R-:W-:Y:S01]  /*0240*/  IMAD.X R16, RZ, RZ, RZ, P1 ;  /* 0x000000ffff107224 */ /* 0x000fe200008e06ff */
[----:B------:R-:W-:-:S03]  /*0250*/  LEA R22, P1, R13, UR14, 0x2 ;  /* 0x0000000e0d167c11 */ /* 0x000fc6000f8210ff */
[----:B------:R-:W-:Y:S01]  /*0260*/  IMAD.X R18, RZ, RZ, RZ, P0 ;  /* 0x000000ffff127224 */ /* 0x000fe200000e06ff */
[----:B------:R-:W-:Y:S02]  /*0270*/  LEA R20, P0, R15, UR12, 0x2 ;  /* 0x0000000c0f147c11 */ /* 0x000fe4000f8010ff */
[----:B------:R-:W-:Y:S02]  /*0280*/  LEA.HI.X R23, R13, UR15, R16, 0x2, P1 ;  /* 0x0000000f0d177c11 */ /* 0x000fe400088f1410 */
[----:B------:R-:W-:Y:S01]  /*0290*/  LEA.HI.X R21, R15, UR13, R18, 0x2, P0 ;  /* 0x0000000d0f157c11 */ /* 0x000fe200080f1412 */
[----:B------:R-:W-:Y:S02]  /*02a0*/  VIADD R16, R10, 0xfffffffe ;  /* 0xfffffffe0a107836 */ /* 0x000fe40000000000 */
[----:B------:R-:W2:Y:S01]  /*02b0*/  LDG.E R15, desc[UR8][R22.64] ;  /* 0x00000008160f7981 */ /* 0x000ea2000c1e1900 */
[----:B------:R-:W-:-:S03]  /*02c0*/  IADD3 R13, P1, PT, R12, UR4, RZ ;  /* 0x000000040c0d7c10 */ /* 0x000fc6000ff3e0ff */
[----:B------:R0:W2:Y:S01]  /*02d0*/  LDG.E R29, desc[UR8][R20.64] ;  /* 0x00000008141d7981 */ /* 0x0000a2000c1e1900 */
[----:B------:R-:W-:Y:S01]  /*02e0*/  IADD3 R19, P0, PT, R5, R16, RZ ;  /* 0x0000001005137210 */ /* 0x000fe20007f1e0ff */
[----:B------:R-:W-:Y:S01]  /*02f0*/  IMAD.X R17, RZ, RZ, RZ, P1 ;  /* 0x000000ffff117224 */ /* 0x000fe200008e06ff */
[----:B------:R-:W-:-:S03]  /*0300*/  LEA R16, P1, R13, UR14, 0x2 ;  /* 0x0000000e0d107c11 */ /* 0x000fc6000f8210ff */
[----:B------:R-:W-:Y:S01]  /*0310*/  IMAD.X R25, RZ, RZ, RZ, P0 ;  /* 0x000000ffff197224 */ /* 0x000fe200000e06ff */
[----:B------:R-:W-:Y:S02]  /*0320*/  LEA R18, P0, R19, UR12, 0x2 ;  /* 0x0000000c13127c11 */ /* 0x000fe4000f8010ff */
[----:B------:R-:W-:Y:S02]  /*0330*/  LEA.HI.X R17, R13, UR15, R17, 0x2, P1 ;  /* 0x0000000f0d117c11 */ /* 0x000fe400088f1411 */
[----:B------:R-:W-:-:S03]  /*0340*/  LEA.HI.X R19, R19, UR13, R25, 0x2, P0 ;  /* 0x0000000d13137c11 */ /* 0x000fc600080f1419 */
[----:B------:R1:W3:Y:S04]  /*0350*/  LDG.E R13, desc[UR8][R16.64] ;  /* 0x00000008100d7981 */ /* 0x0002e8000c1e1900 */
[----:B------:R4:W3:Y:S01]  /*0360*/  LDG.E R25, desc[UR8][R18.64] ;  /* 0x0000000812197981 */ /* 0x0008e2000c1e1900 */
[----:B0-----:R-:W-:Y:S01]  /*0370*/  VIADD R20, R10, 0xffffffff ;  /* 0xffffffff0a147836 */ /* 0x001fe20000000000 */
[----:B------:R-:W-:-:S04]  /*0380*/  IADD3 R23, P1, PT, R4, UR4, RZ ;  /* 0x0000000404177c10 */ /* 0x000fc8000ff3e0ff */
[----:B------:R-:W-:Y:S01]  /*0390*/  IADD3 R21, P0, PT, R5, R20, RZ ;  /* 0x0000001405157210 */ /* 0x000fe20007f1e0ff */
[----:B-1----:R-:W-:-:S04]  /*03a0*/  IMAD.X R16, RZ, RZ, RZ, P1 ;  /* 0x000000ffff107224 */ /* 0x002fc800008e06ff */
[----:B------:R-:W-:Y:S01]  /*03b0*/  IMAD.X R22, RZ, RZ, RZ, P0 ;  /* 0x000000ffff167224 */ /* 0x000fe200000e06ff */
[----:B------:R-:W-:-:S04]  /*03c0*/  LEA R20, P0, R21, UR12, 0x2 ;  /* 0x0000000c15147c11 */ /* 0x000fc8000f8010ff */
[----:B------:R-:W-:Y:S02]  /*03d0*/  LEA.HI.X R21, R21, UR13, R22, 0x2, P0 ;  /* 0x0000000d15157c11 */ /* 0x000fe400080f1416 */
[----:B------:R-:W-:-:S04]  /*03e0*/  LEA R22, P0, R23, UR14, 0x2 ;  /* 0x0000000e17167c11 */ /* 0x000fc8000f8010ff */
[----:B------:R-:W-:Y:S02]  /*03f0*/  LEA.HI.X R23, R23, UR15, R16, 0x2, P0 ;  /* 0x0000000f17177c11 */ /* 0x000fe400080f1410 */
[----:B------:R-:W-:-:S03]  /*0400*/  IADD3 R17, P0, PT, R5, R10, RZ ;  /* 0x0000000a05117210 */ /* 0x000fc60007f1e0ff */
[----:B------:R-:W5:Y:S02]  /*0410*/  LDG.E R22, desc[UR8][R22.64] ;  /* 0x0000000816167981 */ /* 0x000f64000c1e1900 */
[----:B----4-:R-:W-:Y:S01]  /*0420*/  IMAD.X R18, RZ, RZ, RZ, P0 ;  /* 0x000000ffff127224 */ /* 0x010fe200000e06ff */
[C---:B------:R-:W-:Y:S01]  /*0430*/  LEA R16, P0, R17.reuse, UR12, 0x2 ;  /* 0x0000000c11107c11 */ /* 0x040fe2000f8010ff */
[----:B------:R0:W5:Y:S03]  /*0440*/  LDG.E R23, desc[UR8][R20.64] ;  /* 0x0000000814177981 */ /* 0x000166000c1e1900 */
[----:B------:R-:W-:Y:S01]  /*0450*/  LEA.HI.X R17, R17, UR13, R18, 0x2, P0 ;  /* 0x0000000d11117c11 */ /* 0x000fe200080f1412 */
[----:B0-----:R-:W-:Y:S02]  /*0460*/  VIADD R20, R10, 0x1 ;  /* 0x000000010a147836 */ /* 0x001fe40000000000 */
[----:B--2---:R-:W-:Y:S01]  /*0470*/  FFMA R29, R29, R15, R27 ;  /* 0x0000000f1d1d7223 */ /* 0x004fe2000000001b */
[----:B------:R-:W-:-:S04]  /*0480*/  IADD3 R15, P1, PT, R14, UR4, RZ ;  /* 0x000000040e0f7c10 */ /* 0x000fc8000ff3e0ff */
[----:B------:R-:W-:Y:S01]  /*0490*/  LEA R18, P0, R15, UR14, 0x2 ;  /* 0x0000000e0f127c11 */ /* 0x000fe2000f8010ff */
[----:B------:R-:W-:-:S05]  /*04a0*/  IMAD.X R19, RZ, RZ, RZ, P1 ;  /* 0x000000ffff137224 */ /* 0x000fca00008e06ff */
[----:B------:R-:W-:Y:S02]  /*04b0*/  LEA.HI.X R19, R15, UR15, R19, 0x2, P0 ;  /* 0x0000000f0f137c11 */ /* 0x000fe400080f1413 */
[----:B------:R-:W-:Y:S01]  /*04c0*/  IADD3 R20, P0, PT, R5, R20, RZ ;  /* 0x0000001405147210 */ /* 0x000fe20007f1e0ff */
[----:B------:R0:W2:Y:S04]  /*04d0*/  LDG.E R15, desc[UR8][R16.64] ;  /* 0x00000008100f7981 */ /* 0x0000a8000c1e1900 */
[----:B------:R1:W2:Y:S01]  /*04e0*/  LDG.E R27, desc[UR8][R18.64] ;  /* 0x00000008121b7981 */ /* 0x0002a2000c1e1900 */
[----:B---3--:R-:W-:Y:S01]  /*04f0*/  FFMA R25, R25, R13, R29 ;  /* 0x0000000d19197223 */ /* 0x008fe2000000001d */
[----:B------:R-:W-:Y:S01]  /*0500*/  IMAD.X R21, RZ, RZ, RZ, P0 ;  /* 0x000000ffff157224 */ /* 0x000fe200000e06ff */
[----:B------:R-:W-:-:S02]  /*0510*/  IADD3 R13, P1, PT, R24, UR4, RZ ;  /* 0x00000004180d7c10 */ /* 0x000fc4000ff3e0ff */
[----:B0-----:R-:W-:-:S04]  /*0520*/  LEA R16, P0, R20, UR12, 0x2 ;  /* 0x0000000c14107c11 */ /* 0x001fc8000f8010ff */
[----:B------:R-:W-:Y:S01]  /*0530*/  LEA.HI.X R17, R20, UR13, R21, 0x2, P0 ;  /* 0x0000000d14117c11 */ /* 0x000fe200080f1415 */
[----:B------:R-:W-:Y:S01]  /*0540*/  IMAD.X R21, RZ, RZ, RZ, P1 ;  /* 0x000000ffff157224 */ /* 0x000fe200008e06ff */
[----:B------:R-:W-:-:S04]  /*0550*/  LEA R20, P0, R13, UR14, 0x2 ;  /* 0x0000000e0d147c11 */ /* 0x000fc8000f8010ff */
[----:B------:R-:W-:Y:S02]  /*0560*/  LEA.HI.X R21, R13, UR15, R21, 0x2, P0 ;  /* 0x0000000f0d157c11 */ /* 0x000fe400080f1415 */
[----:B------:R0:W3:Y:S04]  /*0570*/  LDG.E R13, desc[UR8][R16.64] ;  /* 0x00000008100d7981 */ /* 0x0000e8000c1e1900 */
[----:B------:R4:W3:Y:S01]  /*0580*/  LDG.E R20, desc[UR8][R20.64] ;  /* 0x0000000814147981 */ /* 0x0008e2000c1e1900 */
[----:B-1----:R-:W-:-:S05]  /*0590*/  VIADD R18, R10, 0x2 ;  /* 0x000000020a127836 */ /* 0x002fca0000000000 */
[----:B------:R-:W-:Y:S02]  /*05a0*/  IADD3 R18, P0, PT, R5, R18, RZ ;  /* 0x0000001205127210 */ /* 0x000fe40007f1e0ff */
[----:B------:R-:W-:Y:S01]  /*05b0*/  IADD3 R19, P1, PT, R26, UR4, RZ ;  /* 0x000000041a137c10 */ /* 0x000fe2000ff3e0ff */
[----:B-----5:R-:W-:Y:S02]  /*05c0*/  FFMA R29, R23, R22, R25 ;  /* 0x00000016171d7223 */ /* 0x020fe40000000019 */
[----:B------:R-:W-:Y:S01]  /*05d0*/  IMAD.X R23, RZ, RZ, RZ, P0 ;  /* 0x000000ffff177224 */ /* 0x000fe200000e06ff */
[----:B------:R-:W-:Y:S01]  /*05e0*/  LEA R22, P0, R18, UR12, 0x2 ;  /* 0x0000000c12167c11 */ /* 0x000fe2000f8010ff */
[----:B------:R-:W-:Y:S02]  /*05f0*/  IMAD.X R25, RZ, RZ, RZ, P1 ;  /* 0x000000ffff197224 */ /* 0x000fe400008e06ff */
[----:B0-----:R-:W-:Y:S01]  /*0600*/  VIADD R16, R10, 0x3 ;  /* 0x000000030a107836 */ /* 0x001fe20000000000 */
[----:B------:R-:W-:-:S02]  /*0610*/  LEA.HI.X R23, R18, UR13, R23, 0x2, P0 ;  /* 0x0000000d12177c11 */ /* 0x000fc400080f1417 */
[C---:B------:R-:W-:Y:S01]  /*0620*/  LEA R18, P0, R19.reuse, UR14, 0x2 ;  /* 0x0000000e13127c11 */ /* 0x040fe2000f8010ff */
[----:B----4-:R-:W-:Y:S02]  /*0630*/  VIADD R21, R10, 0x4 ;  /* 0x000000040a157836 */ /* 0x010fe40000000000 */
[----:B------:R-:W4:Y:S01]  /*0640*/  LDG.E R22, desc[UR8][R22.64] ;  /* 0x0000000816167981 */ /* 0x000f22000c1e1900 */
[----:B------:R-:W-:Y:S02]  /*0650*/  LEA.HI.X R19, R19, UR15, R25, 0x2, P0 ;  /* 0x0000000f13137c11 */ /* 0x000fe400080f1419 */
[----:B------:R-:W-:-:S03]  /*0660*/  IADD3 R16, P0, PT, R5, R16, RZ ;  /* 0x0000001005107210 */ /* 0x000fc60007f1e0ff */
[----:B------:R0:W4:Y:S02]  /*0670*/  LDG.E R25, desc[UR8][R18.64] ;  /* 0x0000000812197981 */ /* 0x000124000c1e1900 */
[----:B------:R-:W-:Y:S01]  /*0680*/  IMAD.X R17, RZ, RZ, RZ, P0 ;  /* 0x000000ffff117224 */ /* 0x000fe200000e06ff */
[----:B0-----:R-:W-:-:S04]  /*0690*/  LEA R18, P0, R16, UR12, 0x2 ;  /* 0x0000000c10127c11 */ /* 0x001fc8000f8010ff */
[----:B------:R-:W-:-:S05]  /*06a0*/  LEA.HI.X R19, R16, UR13, R17, 0x2, P0 ;  /* 0x0000000d10137c11 */ /* 0x000fca00080f1411 */
[----:B------:R-:W5:Y:S01]  /*06b0*/  LDG.E R18, desc[UR8][R18.64] ;  /* 0x0000000812127981 */ /* 0x000f62000c1e1900 */
[----:B--2---:R-:W-:Y:S01]  /*06c0*/  FFMA R27, R15, R27, R29 ;  /* 0x0000001b0f1b7223 */ /* 0x004fe2000000001d */
[----:B------:R-:W-:-:S04]  /*06d0*/  IADD3 R15, P1, PT, R28, UR4, RZ ;  /* 0x000000041c0f7c10 */ /* 0x000fc8000ff3e0ff */
[----:B------:R-:W-:Y:S01]  /*06e0*/  LEA R16, P0, R15, UR14, 0x2 ;  /* 0x0000000e0f107c11 */ /* 0x000fe2000f8010ff */
[----:B------:R-:W-:-:S05]  /*06f0*/  IMAD.X R17, RZ, RZ, RZ, P1 ;  /* 0x000000ffff117224 */ /* 0x000fca00008e06ff */
[----:B------:R-:W-:Y:S02]  /*0700*/  LEA.HI.X R17, R15, UR15, R17, 0x2, P0 ;  /* 0x0000000f0f117c11 */ /* 0x000fe400080f1411 */
[----:B------:R-:W-:Y:S02]  /*0710*/  IADD3 R21, P0, PT, R5, R21, RZ ;  /* 0x0000001505157210 */ /* 0x000fe40007f1e0ff */
[----:B------:R-:W-:Y:S01]  /*0720*/  IADD3 R23, P1, PT, R11, UR4, RZ ;  /* 0x000000040b177c10 */ /* 0x000fe2000ff3e0ff */
[----:B------:R0:W5:Y:S01]  /*0730*/  LDG.E R15, desc[UR8][R16.64] ;  /* 0x00000008100f7981 */ /* 0x000162000c1e1900 */
[----:B---3--:R-:W-:Y:S01]  /*0740*/  FFMA R13, R13, R20, R27 ;  /* 0x000000140d0d7223 */ /* 0x008fe2000000001b */
[----:B------:R-:W-:Y:S01]  /*0750*/  IMAD.X R20, RZ, RZ, RZ, P0 ;  /* 0x000000ffff147224 */ /* 0x000fe200000e06ff */
[----:B0-----:R-:W-:-:S04]  /*0760*/  LEA R16, P0, R21, UR12, 0x2 ;  /* 0x0000000c15107c11 */ /* 0x001fc8000f8010ff */
[----:B------:R-:W-:Y:S01]  /*0770*/  LEA.HI.X R17, R21, UR13, R20, 0x2, P0 ;  /* 0x0000000d15117c11 */ /* 0x000fe200080f1414 */
[----:B------:R-:W-:Y:S01]  /*0780*/  IMAD.X R21, RZ, RZ, RZ, P1 ;  /* 0x000000ffff157224 */ /* 0x000fe200008e06ff */
[----:B------:R-:W-:-:S03]  /*0790*/  LEA R20, P0, R23, UR14, 0x2 ;  /* 0x0000000e17147c11 */ /* 0x000fc6000f8010ff */
[----:B------:R-:W2:Y:S01]  /*07a0*/  LDG.E R16, desc[UR8][R16.64] ;  /* 0x0000000810107981 */ /* 0x000ea2000c1e1900 */
[----:B------:R-:W-:-:S05]  /*07b0*/  LEA.HI.X R21, R23, UR15, R21, 0x2, P0 ;  /* 0x0000000f17157c11 */ /* 0x000fca00080f1415 */
[----:B------:R-:W2:Y:S01]  /*07c0*/  LDG.E R20, desc[UR8][R20.64] ;  /* 0x0000000814147981 */ /* 0x000ea2000c1e1900 */
[----:B------:R-:W-:-:S05]  /*07d0*/  VIADD R9, R9, 0x8 ;  /* 0x0000000809097836 */ /* 0x000fca0000000000 */
[----:B------:R-:W-:Y:S01]  /*07e0*/  ISETP.NE.AND P0, PT, R9, RZ, PT ;  /* 0x000000ff0900720c */ /* 0x000fe20003f05270 */
[----:B----4-:R-:W-:Y:S01]  /*07f0*/  FFMA R13, R22, R25, R13 ;  /* 0x00000019160d7223 */ /* 0x010fe2000000000d */
[C---:B------:R-:W-:Y:S02]  /*0800*/  IMAD R12, R7.reuse, 0x8, R12 ;  /* 0x00000008070c7824 */ /* 0x040fe400078e020c */
[C---:B------:R-:W-:Y:S02]  /*0810*/  IMAD R4, R7.reuse, 0x8, R4 ;  /* 0x0000000807047824 */ /* 0x040fe400078e0204 */
[C---:B------:R-:W-:Y:S02]  /*0820*/  IMAD R14, R7.reuse, 0x8, R14 ;  /* 0x00000008070e7824 */ /* 0x040fe400078e020e */
[C---:B------:R-:W-:Y:S02]  /*0830*/  IMAD R24, R7.reuse, 0x8, R24 ;  /* 0x0000000807187824 */ /* 0x040fe400078e0218 */
[----:B------:R-:W-:-:S02]  /*0840*/  IMAD R26, R7, 0x8, R26 ;  /* 0x00000008071a7824 */ /* 0x000fc400078e021a */
[C---:B------:R-:W-:Y:S02]  /*0850*/  IMAD R28, R7.reuse, 0x8, R28 ;  /* 0x00000008071c7824 */ /* 0x040fe400078e021c */
[C---:B------:R-:W-:Y:S02]  /*0860*/  IMAD R11, R7.reuse, 0x8, R11 ;  /* 0x00000008070b7824 */ /* 0x040fe400078e020b */
[----:B------:R-:W-:Y:S02]  /*0870*/  IMAD R8, R7, 0x8, R8 ;  /* 0x0000000807087824 */ /* 0x000fe400078e0208 */
[----:B------:R-:W-:Y:S02]  /*0880*/  VIADD R10, R10, 0x8 ;  /* 0x000000080a0a7836 */ /* 0x000fe40000000000 */
[----:B-----5:R-:W-:-:S04]  /*0890*/  FFMA R13, R18, R15, R13 ;  /* 0x0000000f120d7223 */ /* 0x020fc8000000000d */
[----:B--2---:R-:W-:Y:S01]  /*08a0*/  FFMA R27, R16, R20, R13 ;  /* 0x00000014101b7223 */ /* 0x004fe2000000000d */
[----:B------:R-:W-:Y:S06]  /*08b0*/  @P0 BRA `(.L_x_2) ;  /* 0xfffffff800540947 */ /* 0x000fec000383ffff */
[----:B------:R-:W-:-:S07]  /*08c0*/  IMAD.MOV.U32 R17, RZ, RZ, R6 ;  /* 0x000000ffff117224 */ /* 0x000fce00078e0006 */
.L_x_1:
[----:B------:R-:W-:-:S04]  /*08d0*/  LOP3.LUT R4, R0, 0x7, RZ, 0xc0, !PT ;  /* 0x0000000700047812 */ /* 0x000fc800078ec0ff */
[----:B------:R-:W-:-:S13]  /*08e0*/  ISETP.NE.AND P0, PT, R4, RZ, PT ;  /* 0x000000ff0400720c */ /* 0x000fda0003f05270 */
[----:B------:R-:W-:Y:S05]  /*08f0*/  @!P0 BRA `(.L_x_0) ;  /* 0x0000000400b48947 */ /* 0x000fea0003800000 */
[----:B------:R-:W-:Y:S02]  /*0900*/  ISETP.GE.U32.AND P1, PT, R4, 0x4, PT ;  /* 0x000000040400780c */ /* 0x000fe40003f26070 */
[----:B------:R-:W-:-:S04]  /*0910*/  LOP3.LUT R16, R0, 0x3, RZ, 0xc0, !PT ;  /* 0x0000000300107812 */ /* 0x000fc800078ec0ff */
[----:B------:R-:W-:-:S07]  /*0920*/  ISETP.NE.AND P0, PT, R16, RZ, PT ;  /* 0x000000ff1000720c */ /* 0x000fce0003f05270 */
[----:B------:R-:W-:Y:S06]  /*0930*/  @!P1 BRA `(.L_x_3) ;  /* 0x0000000000dc9947 */ /* 0x000fec0003800000 */
[----:B------:R-:W0:Y:S01]  /*0940*/  LDCU UR6, c[0x0][0x39c] ;  /* 0x00007380ff0677ac */ /* 0x000e220008000800 */
[----:B------:R-:W-:Y:S01]  /*0950*/  IMAD R4, R3, R0, R17 ;  /* 0x0000000003047224 */ /* 0x000fe200078e0211 */
[----:B------:R-:W1:Y:S03]  /*0960*/  LDCU.128 UR12, c[0x0][0x380] ;  /* 0x00007000ff0c77ac */ /* 0x000e660008000c00 */
[----:B------:R-:W-:Y:S01]  /*0970*/  VIADD R10, R4, 0x2 ;  /* 0x00000002040a7836 */ /* 0x000fe20000000000 */
[----:B------:R-:W-:-:S04]  /*0980*/  IADD3 R8, P1, PT, R5, R4, RZ ;  /* 0x0000000405087210 */ /* 0x000fc80007f3e0ff */
[----:B------:R-:W-:Y:S01]  /*0990*/  IADD3 R11, P5, PT, R5, R10, RZ ;  /* 0x0000000a050b7210 */ /* 0x000fe20007fbe0ff */
[----:B------:R-:W-:-:S04]  /*09a0*/  IMAD.X R9, RZ, RZ, RZ, P1 ;  /* 0x000000ffff097224 */ /* 0x000fc800008e06ff */
[----:B------:R-:W-:Y:S02]  /*09b0*/  IMAD.X R14, RZ, RZ, RZ, P5 ;  /* 0x000000ffff0e7224 */ /* 0x000fe400028e06ff */
[----:B0-----:R-:W-:Y:S01]  /*09c0*/  IMAD R6, R17, UR6, R2 ;  /* 0x0000000611067c24 */ /* 0x001fe2000f8e0202 */
[----:B-1----:R-:W-:-:S04]  /*09d0*/  LEA R20, P1, R8, UR12, 0x2 ;  /* 0x0000000c08147c11 */ /* 0x002fc8000f8210ff */
[----:B------:R-:W-:Y:S02]  /*09e0*/  IADD3 R7, P2, PT, R6, UR4, RZ ;  /* 0x0000000406077c10 */ /* 0x000fe4000ff5e0ff */
[----:B------:R-:W-:Y:S01]  /*09f0*/  LEA.HI.X R21, R8, UR13, R9, 0x2, P1 ;  /* 0x0000000d08157c11 */ /* 0x000fe200088f1409 */
[C---:B------:R-:W-:Y:S01]  /*0a00*/  VIADD R8, R4.reuse, 0x1 ;  /* 0x0000000104087836 */ /* 0x040fe20000000000 */
[----:B------:R-:W-:Y:S01]  /*0a10*/  LEA R18, P1, R7, UR14, 0x2 ;  /* 0x0000000e07127c11 */ /* 0x000fe2000f8210ff */
[----:B------:R-:W-:Y:S01]  /*0a20*/  IMAD.X R12, RZ, RZ, RZ, P2 ;  /* 0x000000ffff0c7224 */ /* 0x000fe200010e06ff */
[----:B------:R-:W-:Y:S01]  /*0a30*/  LEA R10, P2, R11, UR12, 0x2 ;  /* 0x0000000c0b0a7c11 */ /* 0x000fe2000f8410ff */
[----:B------:R-:W-:Y:S01]  /*0a40*/  VIADD R4, R4, 0x3 ;  /* 0x0000000304047836 */ /* 0x000fe20000000000 */
[----:B------:R-:W-:Y:S01]  /*0a50*/  IADD3 R13, P4, PT, R5, R8, RZ ;  /* 0x00000008050d7210 */ /* 0x000fe20007f9e0ff */
[----:B------:R0:W2:Y:S01]  /*0a60*/  LDG.E R20, desc[UR8][R20.64] ;  /* 0x0000000814147981 */ /* 0x0000a2000c1e1900 */
[----:B------:R-:W-:Y:S01]  /*0a70*/  LEA.HI.X R19, R7, UR15, R12, 0x2, P1 ;  /* 0x0000000f07137c11 */ /* 0x000fe200088f140c */
[----:B------:R-:W-:Y:S01]  /*0a80*/  VIADD R7, R6, UR6 ;  /* 0x0000000606077c36 */ /* 0x000fe20008000000 */
[----:B------:R-:W-:Y:S01]  /*0a90*/  IADD3 R9, P6, PT, R5, R4, RZ ;  /* 0x0000000405097210 */ /* 0x000fe20007fde0ff */
[----:B------:R-:W-:Y:S01]  /*0aa0*/  IMAD.X R22, RZ, RZ, RZ, P4 ;  /* 0x000000ffff167224 */ /* 0x000fe200020e06ff */
[----:B------:R-:W-:Y:S01]  /*0ab0*/  LEA R12, P1, R13, UR12, 0x2 ;  /* 0x0000000c0d0c7c11 */ /* 0x000fe2000f8210ff */
[----:B------:R-:W2:Y:S01]  /*0ac0*/  LDG.E R18, desc[UR8][R18.64] ;  /* 0x0000000812127981 */ /* 0x000ea2000c1e1900 */
[----:B------:R-:W-:Y:S01]  /*0ad0*/  IADD3 R4, P4, PT, R7, UR4, RZ ;  /* 0x0000000407047c10 */ /* 0x000fe2000ff9e0ff */
[----:B------:R-:W-:Y:S01]  /*0ae0*/  IMAD.X R6, RZ, RZ, RZ, P6 ;  /* 0x000000ffff067224 */ /* 0x000fe200030e06ff */
[----:B------:R-:W-:-:S02]  /*0af0*/  LEA R8, P3, R9, UR12, 0x2 ;  /* 0x0000000c09087c11 */ /* 0x000fc4000f8610ff */
[----:B------:R-:W-:Y:S01]  /*0b00*/  LEA.HI.X R13, R13, UR13, R22, 0x2, P1 ;  /* 0x0000000d0d0d7c11 */ /* 0x000fe200088f1416 */
[----:B------:R-:W-:Y:S01]  /*0b10*/  IMAD.X R15, RZ, RZ, RZ, P4 ;  /* 0x000000ffff0f7224 */ /* 0x000fe200020e06ff */
[----:B------:R-:W-:Y:S01]  /*0b20*/  LEA.HI.X R11, R11, UR13, R14, 0x2, P2 ;  /* 0x0000000d0b0b7c11 */ /* 0x000fe200090f140e */
[----:B------:R-:W-:Y:S01]  /*0b30*/  VIADD R14, R7, UR6 ;  /* 0x00000006070e7c36 */ /* 0x000fe20008000000 */
[----:B------:R-:W-:Y:S01]  /*0b40*/  LEA.HI.X R9, R9, UR13, R6, 0x2, P3 ;  /* 0x0000000d09097c11 */ /* 0x000fe200098f1406 */
[----:B------:R-:W3:Y:S01]  /*0b50*/  LDG.E R12, desc[UR8][R12.64] ;  /* 0x000000080c0c7981 */ /* 0x000ee2000c1e1900 */
[----:B------:R-:W-:-:S03]  /*0b60*/  LEA R6, P1, R4, UR14, 0x2 ;  /* 0x0000000e04067c11 */ /* 0x000fc6000f8210ff */
[----:B------:R-:W4:Y:S01]  /*0b70*/  LDG.E R11, desc[UR8][R10.64] ;  /* 0x000000080a0b7981 */ /* 0x000f22000c1e1900 */
[----:B------:R-:W-:Y:S01]  /*0b80*/  LEA.HI.X R7, R4, UR15, R15, 0x2, P1 ;  /* 0x0000000f04077c11 */ /* 0x000fe200088f140f */
[C---:B------:R-:W-:Y:S01]  /*0b90*/  VIADD R4, R14.reuse, UR6 ;  /* 0x000000060e047c36 */ /* 0x040fe20008000000 */
[----:B------:R-:W-:Y:S01]  /*0ba0*/  IADD3 R15, P1, PT, R14, UR4, RZ ;  /* 0x000000040e0f7c10 */ /* 0x000fe2000ff3e0ff */
[----:B------:R-:W5:Y:S03]  /*0bb0*/  LDG.E R9, desc[UR8][R8.64] ;  /* 0x0000000808097981 */ /* 0x000f66000c1e1900 */
[----:B------:R-:W-:Y:S01]  /*0bc0*/  IADD3 R4, P2, PT, R4, UR4, RZ ;  /* 0x0000000404047c10 */ /* 0x000fe2000ff5e0ff */
[----:B------:R-:W-:Y:S01]  /*0bd0*/  IMAD.X R22, RZ, RZ, RZ, P1 ;  /* 0x000000ffff167224 */ /* 0x000fe200008e06ff */
[C---:B------:R-:W-:Y:S01]  /*0be0*/  LEA R14, P1, R15.reuse, UR14, 0x2 ;  /* 0x0000000e0f0e7c11 */ /* 0x040fe2000f8210ff */
[----:B------:R-:W3:Y:S02]  /*0bf0*/  LDG.E R6, desc[UR8][R6.64] ;  /* 0x0000000806067981 */ /* 0x000ee4000c1e1900 */
[----:B0-----:R-:W-:Y:S01]  /*0c00*/  IMAD.X R21, RZ, RZ, RZ, P2 ;  /* 0x000000ffff157224 */ /* 0x001fe200010e06ff */
[----:B------:R-:W-:-:S02]  /*0c10*/  LEA.HI.X R15, R15, UR15, R22, 0x2, P1 ;  /* 0x0000000f0f0f7c11 */ /* 0x000fc400088f1416 */
[----:B------:R-:W-:-:S03]  /*0c20*/  LEA R22, P1, R4, UR14, 0x2 ;  /* 0x0000000e04167c11 */ /* 0x000fc6000f8210ff */
[----:B------:R-:W4:Y:S01]  /*0c30*/  LDG.E R14, desc[UR8][R14.64] ;  /* 0x000000080e0e7981 */ /* 0x000f22000c1e1900 */
[----:B------:R-:W-:-:S05]  /*0c40*/  LEA.HI.X R23, R4, UR15, R21, 0x2, P1 ;  /* 0x0000000f04177c11 */ /* 0x000fca00088f1415 */
[----:B------:R-:W5:Y:S01]  /*0c50*/  LDG.E R22, desc[UR8][R22.64] ;  /* 0x0000000816167981 */ /* 0x000f62000c1e1900 */
[----:B------:R-:W-:Y:S02]  /*0c60*/  VIADD R17, R17, 0x4 ;  /* 0x0000000411117836 */ /* 0x000fe40000000000 */
[----:B--2---:R-:W-:-:S04]  /*0c70*/  FFMA R27, R20, R18, R27 ;  /* 0x00000012141b7223 */ /* 0x004fc8000000001b */
[----:B---3--:R-:W-:-:S04]  /*0c80*/  FFMA R12, R12, R6, R27 ;  /* 0x000000060c0c7223 */ /* 0x008fc8000000001b */
[----:B----4-:R-:W-:-:S04]  /*0c90*/  FFMA R12, R11, R14, R12 ;  /* 0x0000000e0b0c7223 */ /* 0x010fc8000000000c */
[----:B-----5:R-:W-:-:S07]  /*0ca0*/  FFMA R27, R9, R22, R12 ;  /* 0x00000016091b7223 */ /* 0x020fce000000000c */
.L_x_3:
[----:B------:R-:W-:Y:S05]  /*0cb0*/  @!P0 BRA `(.L_x_0) ;  /* 0x0000000000c48947 */ /* 0x000fea0003800000 */
[----:B------:R-:W-:Y:S02]  /*0cc0*/  ISETP.NE.AND P1, PT, R16, 0x1, PT ;  /* 0x000000011000780c */ /* 0x000fe40003f25270 */
[----:B------:R-:W-:-:S04]  /*0cd0*/  LOP3.LUT R4, R0, 0x1, RZ, 0xc0, !PT ;  /* 0x0000000100047812 */ /* 0x000fc800078ec0ff */
[----:B------:R-:W-:-:S07]  /*0ce0*/  ISETP.NE.U32.AND P0, PT, R4, 0x1, PT ;  /* 0x000000010400780c */ /* 0x000fce0003f05070 */
        /* <DEDUP_REMOVED lines=13> */
[----:B------:R-:W-:Y:S01]  /*0dc0*/  VIADD R8, R9, UR6 ;  /* 0x0000000609087c36 */ /* 0x000fe20008000000 */
[----:B------:R-:W-:Y:S01]  /*0dd0*/  LEA R10, P1, R4, UR14, 0x2 ;  /* 0x0000000e040a7c11 */ /* 0x000fe2000f8210ff */
[----:B------:R-:W-:Y:S02]  /*0de0*/  IMAD.X R9, RZ, RZ, RZ, P2 ;  /* 0x000000ffff097224 */ /* 0x000fe400010e06ff */
[----:B------:R-:W2:Y:S01]  /*0df0*/  LDG.E R6, desc[UR8][R6.64] ;  /* 0x0000000806067981 */ /* 0x000ea2000c1e1900 */
[----:B------:R-:W-:Y:S02]  /*0e00*/  IADD3 R15, P4, PT, R8, UR4, RZ ;  /* 0x00000004080f7c10 */ /* 0x000fe4000ff9e0ff */
[----:B------:R-:W-:-:S02]  /*0e10*/  LEA.HI.X R11, R4, UR15, R9, 0x2, P1 ;  /* 0x0000000f040b7c11 */ /* 0x000fc400088f1409 */
[----:B------:R-:W-:Y:S01]  /*0e20*/  LEA R8, P2, R13, UR12, 0x2 ;  /* 0x0000000c0d087c11 */ /* 0x000fe2000f8410ff */
[----:B------:R-:W-:Y:S01]  /*0e30*/  IMAD.X R4, RZ, RZ, RZ, P4 ;  /* 0x000000ffff047224 */ /* 0x000fe200020e06ff */
[----:B------:R-:W-:Y:S01]  /*0e40*/  LEA R12, P1, R15, UR14, 0x2 ;  /* 0x0000000e0f0c7c11 */ /* 0x000fe2000f8210ff */
[----:B------:R-:W2:Y:S01]  /*0e50*/  LDG.E R10, desc[UR8][R10.64] ;  /* 0x000000080a0a7981 */ /* 0x000ea2000c1e1900 */
[----:B------:R-:W-:Y:S02]  /*0e60*/  LEA.HI.X R9, R13, UR13, R14, 0x2, P2 ;  /* 0x0000000d0d097c11 */ /* 0x000fe400090f140e */
[----:B------:R-:W-:-:S03]  /*0e70*/  LEA.HI.X R13, R15, UR15, R4, 0x2, P1 ;  /* 0x0000000f0f0d7c11 */ /* 0x000fc600088f1404 */
[----:B------:R-:W3:Y:S04]  /*0e80*/  LDG.E R8, desc[UR8][R8.64] ;  /* 0x0000000808087981 */ /* 0x000ee8000c1e1900 */
[----:B------:R-:W3:Y:S01]  /*0e90*/  LDG.E R12, desc[UR8][R12.64] ;  /* 0x000000080c0c7981 */ /* 0x000ee2000c1e1900 */
[----:B------:R-:W-:Y:S02]  /*0ea0*/  VIADD R17, R17, 0x2 ;  /* 0x0000000211117836 */ /* 0x000fe40000000000 */
[----:B--2---:R-:W-:-:S04]  /*0eb0*/  FFMA R27, R6, R10, R27 ;  /* 0x0000000a061b7223 */ /* 0x004fc8000000001b */
[----:B---3--:R-:W-:-:S07]  /*0ec0*/  FFMA R27, R8, R12, R27 ;  /* 0x0000000c081b7223 */ /* 0x008fce000000001b */
.L_x_4:
[----:B------:R-:W-:Y:S05]  /*0ed0*/  @P0 BRA `(.L_x_0) ;  /* 0x00000000003c0947 */ /* 0x000fea0003800000 */
[----:B------:R-:W0:Y:S01]  /*0ee0*/  LDCU UR6, c[0x0][0x39c] ;  /* 0x00007380ff0677ac */ /* 0x000e220008000800 */
[----:B------:R-:W-:Y:S01]  /*0ef0*/  IMAD R0, R3, R0, R17 ;  /* 0x0000000003007224 */ /* 0x000fe200078e0211 */
[----:B------:R-:W1:Y:S04]  /*0f00*/  LDCU.128 UR12, c[0x0][0x380] ;  /* 0x00007000ff0c77ac */ /* 0x000e680008000c00 */
[----:B------:R-:W-:-:S05]  /*0f10*/  IADD3 R5, P0, PT, R5, R0, RZ ;  /* 0x0000000005057210 */ /* 0x000fca0007f1e0ff */
[----:B------:R-:W-:Y:S02]  /*0f20*/  IMAD.X R8, RZ, RZ, RZ, P0 ;  /* 0x000000ffff087224 */ /* 0x000fe400000e06ff */
[----:B0-----:R-:W-:Y:S01]  /*0f30*/  IMAD R17, R17, UR6, R2 ;  /* 0x0000000611117c24 */ /* 0x001fe2000f8e0202 */
[----:B-1----:R-:W-:-:S04]  /*0f40*/  LEA R4, P1, R5, UR12, 0x2 ;  /* 0x0000000c05047c11 */ /* 0x002fc8000f8210ff */
[----:B------:R-:W-:Y:S02]  /*0f50*/  IADD3 R17, P2, PT, R17, UR4, RZ ;  /* 0x0000000411117c10 */ /* 0x000fe4000ff5e0ff */
[----:B------:R-:W-:Y:S02]  /*0f60*/  LEA.HI.X R5, R5, UR13, R8, 0x2, P1 ;  /* 0x0000000d05057c11 */ /* 0x000fe400088f1408 */
[C---:B------:R-:W-:Y:S01]  /*0f70*/  LEA R6, P0, R17.reuse, UR14, 0x2 ;  /* 0x0000000e11067c11 */ /* 0x040fe2000f8010ff */
[----:B------:R-:W-:Y:S02]  /*0f80*/  IMAD.X R0, RZ, RZ, RZ, P2 ;  /* 0x000000ffff007224 */ /* 0x000fe400010e06ff */
[----:B------:R-:W2:Y:S03]  /*0f90*/  LDG.E R4, desc[UR8][R4.64] ;  /* 0x0000000804047981 */ /* 0x000ea6000c1e1900 */
[----:B------:R-:W-:-:S05]  /*0fa0*/  LEA.HI.X R7, R17, UR15, R0, 0x2, P0 ;  /* 0x0000000f11077c11 */ /* 0x000fca00080f1400 */
[----:B------:R-:W2:Y:S02]  /*0fb0*/  LDG.E R6, desc[UR8][R6.64] ;  /* 0x0000000806067981 */ /* 0x000ea4000c1e1900 */
[----:B--2---:R-:W-:-:S07]  /*0fc0*/  FFMA R27, R4, R6, R27 ;  /* 0x00000006041b7223 */ /* 0x004fce000000001b */
.L_x_0:
[----:B------:R-:W0:Y:S01]  /*0fd0*/  LDC.64 R4, c[0x0][0x390] ;  /* 0x0000e400ff047b82 */ /* 0x000e220000000a00 */
[----:B------:R-:W1:Y:S01]  /*0fe0*/  LDCU UR6, c[0x0][0x39c] ;  /* 0x00007380ff0677ac */ /* 0x000e620008000800 */
[----:B------:R-:W-:Y:S02]  /*0ff0*/  VIADD R3, R3, UR5 ;  /* 0x0000000503037c36 */ /* 0x000fe40008000000 */
[----:B------:R-:W-:-:S04]  /*1000*/  VIADD R2, R2, UR4 ;  /* 0x0000000402027c36 */ /* 0x000fc80008000000 */
[----:B-1----:R-:W-:-:S04]  /*1010*/  IMAD R3, R3, UR6, R2 ;  /* 0x0000000603037c24 */ /* 0x002fc8000f8e0202 */
[----:B0-----:R-:W-:-:S05]  /*1020*/  IMAD.WIDE R2, R3, 0x4, R4 ;  /* 0x0000000403027825 */ /* 0x001fca00078e0204 */
[----:B------:R-:W-:Y:S01]  /*1030*/  STG.E desc[UR8][R2.64], R27 ;  /* 0x0000001b02007986 */ /* 0x000fe2000c101908 */
[----:B------:R-:W-:Y:S05]  /*1040*/  EXIT ;  /* 0x000000000000794d */ /* 0x000fea0003800000 */
.L_x_5:
[----:B------:R-:W-:-:S00]  /*1050*/  BRA `(.L_x_5) ;  /* 0xfffffffc00fc7947 */ /* 0x000fc0000383ffff */
[----:B------:R-:W-:-:S00]  /*1060*/  NOP ;  /* 0x0000000000007918 */ /* 0x000fc00000000000 */
        /* <DEDUP_REMOVED lines=9> */
.L_x_6:


//--------------------- .nv.shared.reserved.0     --------------------------
	.section	.nv.shared.reserved.0,"aw",@nobits
	.weak		__nv_reservedSMEM_offset_0_alias
	.size		__nv_reservedSMEM_offset_0_alias, 0, 64
	.other		__nv_reservedSMEM_offset_0_alias,@"STO_CUDA_RESERVED_SHARED STV_DEFAULT"
__nv_reservedSMEM_offset_0_alias:
	.zero		0
	.zero		64


//--------------------- .nv.constant0._Z10cuda_sgemmPfS_S_iii --------------------------
	.section	.nv.constant0._Z10cuda_sgemmPfS_S_iii,"a",@progbits
	.sectionflags	@""
	.align	4
.nv.constant0._Z10cuda_sgemmPfS_S_iii:
	.zero		932


//--------------------- SYMBOLS --------------------------

	.type		.nv.reservedSmem.offset0,@object
	.size		.nv.reservedSmem.offset0,0x4
